//
// Generated by NVIDIA NVVM Compiler
//
// Compiler Build ID: CL-36424714
// Cuda compilation tools, release 13.0, V13.0.88
// Based on NVVM 20.0.0
//

.version 9.0
.target sm_100
.address_size 64

	// .globl	_Z20fixInterleavedAccessPfii

.visible .entry _Z20fixInterleavedAccessPfii(
	.param .u64 .ptr .align 1 _Z20fixInterleavedAccessPfii_param_0,
	.param .u32 _Z20fixInterleavedAccessPfii_param_1,
	.param .u32 _Z20fixInterleavedAccessPfii_param_2
)
{
	.reg .pred 	%p<41>;
	.reg .b32 	%r<61>;
	.reg .b32 	%f<59>;
	.reg .b64 	%rd<11>;

	ld.param.u64 	%rd5, [_Z20fixInterleavedAccessPfii_param_0];
	ld.param.u32 	%r22, [_Z20fixInterleavedAccessPfii_param_1];
	ld.param.u32 	%r23, [_Z20fixInterleavedAccessPfii_param_2];
	cvta.to.global.u64 	%rd1, %rd5;
	mov.u32 	%r24, %ctaid.x;
	mov.u32 	%r25, %ntid.x;
	mov.u32 	%r26, %tid.x;
	mad.lo.s32 	%r27, %r24, %r25, %r26;
	mul.lo.s32 	%r1, %r23, %r27;
	setp.ge.s32 	%p1, %r1, %r22;
	setp.lt.s32 	%p2, %r23, 1;
	or.pred  	%p3, %p1, %p2;
	@%p3 bra 	$L__BB0_71;
	and.b32  	%r2, %r23, 15;
	setp.lt.u32 	%p4, %r23, 16;
	mov.b32 	%r57, 0;
	@%p4 bra 	$L__BB0_36;
	and.b32  	%r57, %r23, 2147483632;
	mov.b32 	%r55, 0;
$L__BB0_3:
	.pragma "nounroll";
	add.s32 	%r5, %r55, %r1;
	setp.ge.s32 	%p5, %r5, %r22;
	mul.wide.s32 	%rd6, %r5, 4;
	add.s64 	%rd2, %rd1, %rd6;
	@%p5 bra 	$L__BB0_5;
	ld.global.f32 	%f1, [%rd2];
	mul.f32 	%f2, %f1, 0f3FC00000;
	st.global.f32 	[%rd2], %f2;
$L__BB0_5:
	add.s32 	%r30, %r5, 1;
	setp.ge.s32 	%p6, %r30, %r22;
	@%p6 bra 	$L__BB0_7;
	ld.global.f32 	%f3, [%rd2+4];
	mul.f32 	%f4, %f3, 0f3FC00000;
	st.global.f32 	[%rd2+4], %f4;
$L__BB0_7:
	add.s32 	%r31, %r5, 2;
	setp.ge.s32 	%p7, %r31, %r22;
	@%p7 bra 	$L__BB0_9;
	ld.global.f32 	%f5, [%rd2+8];
	mul.f32 	%f6, %f5, 0f3FC00000;
	st.global.f32 	[%rd2+8], %f6;
$L__BB0_9:
	add.s32 	%r32, %r5, 3;
	setp.ge.s32 	%p8, %r32, %r22;
	@%p8 bra 	$L__BB0_11;
	ld.global.f32 	%f7, [%rd2+12];
	mul.f32 	%f8, %f7, 0f3FC00000;
	st.global.f32 	[%rd2+12], %f8;
$L__BB0_11:
	add.s32 	%r33, %r5, 4;
	setp.ge.s32 	%p9, %r33, %r22;
	@%p9 bra 	$L__BB0_13;
	ld.global.f32 	%f9, [%rd2+16];
	mul.f32 	%f10, %f9, 0f3FC00000;
	st.global.f32 	[%rd2+16], %f10;
$L__BB0_13:
	add.s32 	%r34, %r5, 5;
	setp.ge.s32 	%p10, %r34, %r22;
	@%p10 bra 	$L__BB0_15;
	ld.global.f32 	%f11, [%rd2+20];
	mul.f32 	%f12, %f11, 0f3FC00000;
	st.global.f32 	[%rd2+20], %f12;
$L__BB0_15:
	add.s32 	%r35, %r5, 6;
	setp.ge.s32 	%p11, %r35, %r22;
	@%p11 bra 	$L__BB0_17;
	ld.global.f32 	%f13, [%rd2+24];
	mul.f32 	%f14, %f13, 0f3FC00000;
	st.global.f32 	[%rd2+24], %f14;
$L__BB0_17:
	add.s32 	%r36, %r5, 7;
	setp.ge.s32 	%p12, %r36, %r22;
	@%p12 bra 	$L__BB0_19;
	ld.global.f32 	%f15, [%rd2+28];
	mul.f32 	%f16, %f15, 0f3FC00000;
	st.global.f32 	[%rd2+28], %f16;
$L__BB0_19:
	add.s32 	%r37, %r5, 8;
	setp.ge.s32 	%p13, %r37, %r22;
	@%p13 bra 	$L__BB0_21;
	ld.global.f32 	%f17, [%rd2+32];
	mul.f32 	%f18, %f17, 0f3FC00000;
	st.global.f32 	[%rd2+32], %f18;
$L__BB0_21:
	add.s32 	%r38, %r5, 9;
	setp.ge.s32 	%p14, %r38, %r22;
	@%p14 bra 	$L__BB0_23;
	ld.global.f32 	%f19, [%rd2+36];
	mul.f32 	%f20, %f19, 0f3FC00000;
	st.global.f32 	[%rd2+36], %f20;
$L__BB0_23:
	add.s32 	%r39, %r5, 10;
	setp.ge.s32 	%p15, %r39, %r22;
	@%p15 bra 	$L__BB0_25;
	ld.global.f32 	%f21, [%rd2+40];
	mul.f32 	%f22, %f21, 0f3FC00000;
	st.global.f32 	[%rd2+40], %f22;
$L__BB0_25:
	add.s32 	%r40, %r5, 11;
	setp.ge.s32 	%p16, %r40, %r22;
	@%p16 bra 	$L__BB0_27;
	ld.global.f32 	%f23, [%rd2+44];
	mul.f32 	%f24, %f23, 0f3FC00000;
	st.global.f32 	[%rd2+44], %f24;
$L__BB0_27:
	add.s32 	%r41, %r5, 12;
	setp.ge.s32 	%p17, %r41, %r22;
	@%p17 bra 	$L__BB0_29;
	ld.global.f32 	%f25, [%rd2+48];
	mul.f32 	%f26, %f25, 0f3FC00000;
	st.global.f32 	[%rd2+48], %f26;
$L__BB0_29:
	add.s32 	%r42, %r5, 13;
	setp.ge.s32 	%p18, %r42, %r22;
	@%p18 bra 	$L__BB0_31;
	ld.global.f32 	%f27, [%rd2+52];
	mul.f32 	%f28, %f27, 0f3FC00000;
	st.global.f32 	[%rd2+52], %f28;
$L__BB0_31:
	add.s32 	%r43, %r5, 14;
	setp.ge.s32 	%p19, %r43, %r22;
	@%p19 bra 	$L__BB0_33;
	ld.global.f32 	%f29, [%rd2+56];
	mul.f32 	%f30, %f29, 0f3FC00000;
	st.global.f32 	[%rd2+56], %f30;
$L__BB0_33:
	add.s32 	%r44, %r5, 15;
	setp.ge.s32 	%p20, %r44, %r22;
	@%p20 bra 	$L__BB0_35;
	ld.global.f32 	%f31, [%rd2+60];
	mul.f32 	%f32, %f31, 0f3FC00000;
	st.global.f32 	[%rd2+60], %f32;
$L__BB0_35:
	add.s32 	%r55, %r55, 16;
	setp.ne.s32 	%p21, %r55, %r57;
	@%p21 bra 	$L__BB0_3;
$L__BB0_36:
	setp.eq.s32 	%p22, %r2, 0;
	@%p22 bra 	$L__BB0_71;
	and.b32  	%r8, %r23, 7;
	setp.lt.u32 	%p23, %r2, 8;
	@%p23 bra 	$L__BB0_55;
	add.s32 	%r9, %r57, %r1;
	setp.ge.s32 	%p24, %r9, %r22;
	mul.wide.s32 	%rd7, %r9, 4;
	add.s64 	%rd3, %rd1, %rd7;
	@%p24 bra 	$L__BB0_40;
	ld.global.f32 	%f33, [%rd3];
	mul.f32 	%f34, %f33, 0f3FC00000;
	st.global.f32 	[%rd3], %f34;
$L__BB0_40:
	add.s32 	%r45, %r9, 1;
	setp.ge.s32 	%p25, %r45, %r22;
	@%p25 bra 	$L__BB0_42;
	ld.global.f32 	%f35, [%rd3+4];
	mul.f32 	%f36, %f35, 0f3FC00000;
	st.global.f32 	[%rd3+4], %f36;
$L__BB0_42:
	add.s32 	%r46, %r9, 2;
	setp.ge.s32 	%p26, %r46, %r22;
	@%p26 bra 	$L__BB0_44;
	ld.global.f32 	%f37, [%rd3+8];
	mul.f32 	%f38, %f37, 0f3FC00000;
	st.global.f32 	[%rd3+8], %f38;
$L__BB0_44:
	add.s32 	%r47, %r9, 3;
	setp.ge.s32 	%p27, %r47, %r22;
	@%p27 bra 	$L__BB0_46;
	ld.global.f32 	%f39, [%rd3+12];
	mul.f32 	%f40, %f39, 0f3FC00000;
	st.global.f32 	[%rd3+12], %f40;
$L__BB0_46:
	add.s32 	%r48, %r9, 4;
	setp.ge.s32 	%p28, %r48, %r22;
	@%p28 bra 	$L__BB0_48;
	ld.global.f32 	%f41, [%rd3+16];
	mul.f32 	%f42, %f41, 0f3FC00000;
	st.global.f32 	[%rd3+16], %f42;
$L__BB0_48:
	add.s32 	%r49, %r9, 5;
	setp.ge.s32 	%p29, %r49, %r22;
	@%p29 bra 	$L__BB0_50;
	ld.global.f32 	%f43, [%rd3+20];
	mul.f32 	%f44, %f43, 0f3FC00000;
	st.global.f32 	[%rd3+20], %f44;
$L__BB0_50:
	add.s32 	%r50, %r9, 6;
	setp.ge.s32 	%p30, %r50, %r22;
	@%p30 bra 	$L__BB0_52;
	ld.global.f32 	%f45, [%rd3+24];
	mul.f32 	%f46, %f45, 0f3FC00000;
	st.global.f32 	[%rd3+24], %f46;
$L__BB0_52:
	add.s32 	%r51, %r9, 7;
	setp.ge.s32 	%p31, %r51, %r22;
	@%p31 bra 	$L__BB0_54;
	ld.global.f32 	%f47, [%rd3+28];
	mul.f32 	%f48, %f47, 0f3FC00000;
	st.global.f32 	[%rd3+28], %f48;
$L__BB0_54:
	add.s32 	%r57, %r57, 8;
$L__BB0_55:
	setp.eq.s32 	%p32, %r8, 0;
	@%p32 bra 	$L__BB0_71;
	and.b32  	%r12, %r23, 3;
	setp.lt.u32 	%p33, %r8, 4;
	@%p33 bra 	$L__BB0_66;
	add.s32 	%r13, %r57, %r1;
	setp.ge.s32 	%p34, %r13, %r22;
	mul.wide.s32 	%rd8, %r13, 4;
	add.s64 	%rd4, %rd1, %rd8;
	@%p34 bra 	$L__BB0_59;
	ld.global.f32 	%f49, [%rd4];
	mul.f32 	%f50, %f49, 0f3FC00000;
	st.global.f32 	[%rd4], %f50;
$L__BB0_59:
	add.s32 	%r52, %r13, 1;
	setp.ge.s32 	%p35, %r52, %r22;
	@%p35 bra 	$L__BB0_61;
	ld.global.f32 	%f51, [%rd4+4];
	mul.f32 	%f52, %f51, 0f3FC00000;
	st.global.f32 	[%rd4+4], %f52;
$L__BB0_61:
	add.s32 	%r53, %r13, 2;
	setp.ge.s32 	%p36, %r53, %r22;
	@%p36 bra 	$L__BB0_63;
	ld.global.f32 	%f53, [%rd4+8];
	mul.f32 	%f54, %f53, 0f3FC00000;
	st.global.f32 	[%rd4+8], %f54;
$L__BB0_63:
	add.s32 	%r54, %r13, 3;
	setp.ge.s32 	%p37, %r54, %r22;
	@%p37 bra 	$L__BB0_65;
	ld.global.f32 	%f55, [%rd4+12];
	mul.f32 	%f56, %f55, 0f3FC00000;
	st.global.f32 	[%rd4+12], %f56;
$L__BB0_65:
	add.s32 	%r57, %r57, 4;
$L__BB0_66:
	setp.eq.s32 	%p38, %r12, 0;
	@%p38 bra 	$L__BB0_71;
	add.s32 	%r60, %r57, %r1;
	neg.s32 	%r59, %r12;
$L__BB0_68:
	.pragma "nounroll";
	setp.ge.s32 	%p39, %r60, %r22;
	@%p39 bra 	$L__BB0_70;
	mul.wide.s32 	%rd9, %r60, 4;
	add.s64 	%rd10, %rd1, %rd9;
	ld.global.f32 	%f57, [%rd10];
	mul.f32 	%f58, %f57, 0f3FC00000;
	st.global.f32 	[%rd10], %f58;
$L__BB0_70:
	add.s32 	%r60, %r60, 1;
	add.s32 	%r59, %r59, 1;
	setp.ne.s32 	%p40, %r59, 0;
	@%p40 bra 	$L__BB0_68;
$L__BB0_71:
	ret;

}


// ===== COMPILED SASS (sm_100) =====

	.target	sm_100

	.elftype	@"ET_EXEC"


//--------------------- .note.nv.tkinfo           --------------------------
	.section	.note.nv.tkinfo,"",@"SHT_NOTE"
	.sectionflags	@"SHF_NOTE_NV_TKINFO"
	.tkinfo
        /*0018*/ 	.word	0x00000002
        /*0030*/ 	.string	""
        /*0030*/ 	.string	"ptxas"
        /*0030*/ 	.string	"Cuda compilation tools, release 13.0, V13.0.88"
        /*0030*/ 	.string	"Build cuda_13.0.r13.0/compiler.36424714_0"
        /*0030*/ 	.string	"-arch sm_100 -m 64 "



//--------------------- .note.nv.cuinfo           --------------------------
	.section	.note.nv.cuinfo,"",@"SHT_NOTE"
	.sectionflags	@"SHF_NOTE_NV_CUINFO"
        /*0018*/ 	.short	0x0002
        /*001a*/ 	.short	0x0064
        /*001c*/ 	.short	0x0082
	.zero		2


//--------------------- .nv.info                  --------------------------
	.section	.nv.info,"",@"SHT_CUDA_INFO"
	.align	4


	//----- nvinfo : EIATTR_REGCOUNT
	.align		4
        /*0000*/ 	.byte	0x04, 0x2f
        /*0002*/ 	.short	(.L_1 - .L_0)
	.align		4
.L_0:
        /*0004*/ 	.word	index@(_Z20fixInterleavedAccessPfii)
        /*0008*/ 	.word	0x0000001c


	//----- nvinfo : EIATTR_FRAME_SIZE
	.align		4
.L_1:
        /*000c*/ 	.byte	0x04, 0x11
        /*000e*/ 	.short	(.L_3 - .L_2)
	.align		4
.L_2:
        /*0010*/ 	.word	index@(_Z20fixInterleavedAccessPfii)
        /*0014*/ 	.word	0x00000000


	//----- nvinfo : EIATTR_MIN_STACK_SIZE
	.align		4
.L_3:
        /*0018*/ 	.byte	0x04, 0x12
        /*001a*/ 	.short	(.L_5 - .L_4)
	.align		4
.L_4:
        /*001c*/ 	.word	index@(_Z20fixInterleavedAccessPfii)
        /*0020*/ 	.word	0x00000000
.L_5:


//--------------------- .nv.compat                --------------------------
	.section	.nv.compat,"",@"SHT_CUDA_COMPAT_INFO"
	.align	4
        /*0000*/ 	.byte	0x02, 0x09, 0x00, 0x00, 0x02, 0x02, 0x01, 0x00, 0x02, 0x05, 0x05, 0x00, 0x03, 0x07, 0x01, 0x01
        /*0010*/ 	.byte	0x02, 0x03, 0x00, 0x00, 0x02, 0x06, 0x01, 0x00, 0x04, 0x0b, 0x08, 0x00, 0x09, 0x00, 0x00, 0x00
        /*0020*/ 	.byte	0x00, 0x00, 0x00, 0x00


//--------------------- .nv.info._Z20fixInterleavedAccessPfii --------------------------
	.section	.nv.info._Z20fixInterleavedAccessPfii,"",@"SHT_CUDA_INFO"
	.sectionflags	@""
	.align	4


	//----- nvinfo : EIATTR_CUDA_API_VERSION
	.align		4
        /*0000*/ 	.byte	0x04, 0x37
        /*0002*/ 	.short	(.L_7 - .L_6)
.L_6:
        /*0004*/ 	.word	0x00000082


	//----- nvinfo : EIATTR_KPARAM_INFO
	.align		4
.L_7:
        /*0008*/ 	.byte	0x04, 0x17
        /*000a*/ 	.short	(.L_9 - .L_8)
.L_8:
        /*000c*/ 	.word	0x00000000
        /*0010*/ 	.short	0x0002
        /*0012*/ 	.short	0x000c
        /*0014*/ 	.byte	0x00, 0xf0, 0x11, 0x00


	//----- nvinfo : EIATTR_KPARAM_INFO
	.align		4
.L_9:
        /*0018*/ 	.byte	0x04, 0x17
        /*001a*/ 	.short	(.L_11 - .L_10)
.L_10:
        /*001c*/ 	.word	0x00000000
        /*0020*/ 	.short	0x0001
        /*0022*/ 	.short	0x0008
        /*0024*/ 	.byte	0x00, 0xf0, 0x11, 0x00


	//----- nvinfo : EIATTR_KPARAM_INFO
	.align		4
.L_11:
        /*0028*/ 	.byte	0x04, 0x17
        /*002a*/ 	.short	(.L_13 - .L_12)
.L_12:
        /*002c*/ 	.word	0x00000000
        /*0030*/ 	.short	0x0000
        /*0032*/ 	.short	0x0000
        /*0034*/ 	.byte	0x00, 0xf5, 0x21, 0x00


	//----- nvinfo : EIATTR_SPARSE_MMA_MASK
	.align		4
.L_13:
        /*0038*/ 	.byte	0x03, 0x50
        /*003a*/ 	.short	0x0000


	//----- nvinfo : EIATTR_MAXREG_COUNT
	.align		4
        /*003c*/ 	.byte	0x03, 0x1b
        /*003e*/ 	.short	0x00ff


	//----- nvinfo : EIATTR_MERCURY_ISA_VERSION
	.align		4
        /*0040*/ 	.byte	0x03, 0x5f
        /*0042*/ 	.short	0x0101


	//----- nvinfo : EIATTR_VRC_CTA_INIT_COUNT
	.align		4
        /*0044*/ 	.byte	0x02, 0x4a
	.zero		1
	.zero		1


	//----- nvinfo : EIATTR_EXIT_INSTR_OFFSETS
	.align		4
        /*0048*/ 	.byte	0x04, 0x1c
        /*004a*/ 	.short	(.L_15 - .L_14)


	//   ....[0]....
.L_14:
        /*004c*/ 	.word	0x00000090


	//   ....[1]....
        /*0050*/ 	.word	0x000006b0


	//   ....[2]....
        /*0054*/ 	.word	0x00000b60


	//   ....[3]....
        /*0058*/ 	.word	0x00000de0


	//   ....[4]....
        /*005c*/ 	.word	0x00000ec0


	//----- nvinfo : EIATTR_CRS_STACK_SIZE
	.align		4
.L_15:
        /*0060*/ 	.byte	0x04, 0x1e
        /*0062*/ 	.short	(.L_17 - .L_16)
.L_16:
        /*0064*/ 	.word	0x00000000


	//----- nvinfo : EIATTR_CBANK_PARAM_SIZE
	.align		4
.L_17:
        /*0068*/ 	.byte	0x03, 0x19
        /*006a*/ 	.short	0x0010


	//----- nvinfo : EIATTR_PARAM_CBANK
	.align		4
        /*006c*/ 	.byte	0x04, 0x0a
        /*006e*/ 	.short	(.L_19 - .L_18)
	.align		4
.L_18:
        /*0070*/ 	.word	index@(.nv.constant0._Z20fixInterleavedAccessPfii)
        /*0074*/ 	.short	0x0380
        /*0076*/ 	.short	0x0010


	//----- nvinfo : EIATTR_SW_WAR
	.align		4
.L_19:
        /*0078*/ 	.byte	0x04, 0x36
        /*007a*/ 	.short	(.L_21 - .L_20)
.L_20:
        /*007c*/ 	.word	0x00000008
.L_21:


//--------------------- .nv.callgraph             --------------------------
	.section	.nv.callgraph,"",@"SHT_CUDA_CALLGRAPH"
	.align	4
	.sectionentsize	8
	.align		4
        /*0000*/ 	.word	0x00000000
	.align		4
        /*0004*/ 	.word	0xffffffff
	.align		4
        /*0008*/ 	.word	0x00000000
	.align		4
        /*000c*/ 	.word	0xfffffffe
	.align		4
        /*0010*/ 	.word	0x00000000
	.align		4
        /*0014*/ 	.word	0xfffffffd
	.align		4
        /*0018*/ 	.word	0x00000000
	.align		4
        /*001c*/ 	.word	0xfffffffc


//--------------------- .text._Z20fixInterleavedAccessPfii --------------------------
	.section	.text._Z20fixInterleavedAccessPfii,"ax",@progbits
	.align	128
        .global         _Z20fixInterleavedAccessPfii
        .type           _Z20fixInterleavedAccessPfii,@function
        .size           _Z20fixInterleavedAccessPfii,(.L_x_32 - _Z20fixInterleavedAccessPfii)
        .other          _Z20fixInterleavedAccessPfii,@"STO_CUDA_ENTRY STV_DEFAULT"
_Z20fixInterleavedAccessPfii:
.text._Z20fixInterleavedAccessPfii:
[----:B------:R-:W-:Y:S01]  /*0000*/  LDC R1, c[0x0][0x37c] ;  /* 0x0000df00ff017b82 */ /* 0x000fe20000000800 */
[----:B------:R-:W0:Y:S07]  /*0010*/  S2R R5, SR_TID.X ;  /* 0x0000000000057919 */ /* 0x000e2e0000002100 */
[----:B------:R-:W0:Y:S08]  /*0020*/  S2UR UR4, SR_CTAID.X ;  /* 0x00000000000479c3 */ /* 0x000e300000002500 */
[----:B------:R-:W0:Y:S08]  /*0030*/  LDC R0, c[0x0][0x360] ;  /* 0x0000d800ff007b82 */ /* 0x000e300000000800 */
[----:B------:R-:W1:Y:S01]  /*0040*/  LDC.64 R2, c[0x0][0x388] ;  /* 0x0000e200ff027b82 */ /* 0x000e620000000a00 */
[----:B0-----:R-:W-:-:S04]  /*0050*/  IMAD R0, R0, UR4, R5 ;  /* 0x0000000400007c24 */ /* 0x001fc8000f8e0205 */
[----:B-1----:R-:W-:Y:S01]  /*0060*/  IMAD R9, R0, R3, RZ ;  /* 0x0000000300097224 */ /* 0x002fe200078e02ff */
[----:B------:R-:W-:-:S04]  /*0070*/  ISETP.GE.AND P0, PT, R3, 0x1, PT ;  /* 0x000000010300780c */ /* 0x000fc80003f06270 */
[----:B------:R-:W-:-:S13]  /*0080*/  ISETP.GE.OR P0, PT, R9, R2, !P0 ;  /* 0x000000020900720c */ /* 0x000fda0004706670 */
[----:B------:R-:W-:Y:S05]  /*0090*/  @P0 EXIT ;  /* 0x000000000000094d */ /* 0x000fea0003800000 */
[C---:B------:R-:W-:Y:S01]  /*00a0*/  ISETP.GE.U32.AND P0, PT, R3.reuse, 0x10, PT ;  /* 0x000000100300780c */ /* 0x040fe20003f06070 */
[----:B------:R-:W0:Y:S01]  /*00b0*/  LDCU.64 UR6, c[0x0][0x358] ;  /* 0x00006b00ff0677ac */ /* 0x000e220008000a00 */
[----:B------:R-:W-:Y:S01]  /*00c0*/  LOP3.LUT R18, R3, 0xf, RZ, 0xc0, !PT ;  /* 0x0000000f03127812 */ /* 0x000fe200078ec0ff */
[----:B------:R-:W-:-:S10]  /*00d0*/  IMAD.MOV.U32 R0, RZ, RZ, RZ ;  /* 0x000000ffff007224 */ /* 0x000fd400078e00ff */
[----:B------:R-:W-:Y:S05]  /*00e0*/  @!P0 BRA `(.L_x_0) ;  /* 0x00000004006c8947 */ /* 0x000fea0003800000 */
[----:B------:R-:W1:Y:S01]  /*00f0*/  LDC R2, c[0x0][0x388] ;  /* 0x0000e200ff027b82 */ /* 0x000e620000000800 */
[----:B------:R-:W-:Y:S01]  /*0100*/  LOP3.LUT R0, R3, 0x7ffffff0, RZ, 0xc0, !PT ;  /* 0x7ffffff003007812 */ /* 0x000fe200078ec0ff */
[----:B------:R-:W-:-:S06]  /*0110*/  UMOV UR4, URZ ;  /* 0x000000ff00047c82 */ /* 0x000fcc0008000000 */
[----:B------:R-:W2:Y:S02]  /*0120*/  LDC.64 R4, c[0x0][0x380] ;  /* 0x0000e000ff047b82 */ /* 0x000ea40000000a00 */
.L_x_3:
[----:B-1----:R-:W-:-:S04]  /*0130*/  VIADD R3, R9, UR4 ;  /* 0x0000000409037c36 */ /* 0x002fc80008000000 */
[C---:B0-2---:R-:W-:Y:S01]  /*0140*/  IMAD.WIDE R6, R3.reuse, 0x4, R4 ;  /* 0x0000000403067825 */ /* 0x045fe200078e0204 */
[----:B-1----:R-:W-:-:S13]  /*0150*/  ISETP.GE.AND P3, PT, R3, R2, PT ;  /* 0x000000020300720c */ /* 0x002fda0003f66270 */
[----:B0-----:R-:W2:Y:S01]  /*0160*/  @!P3 LDG.E R8, desc[UR6][R6.64] ;  /* 0x000000060608b981 */ /* 0x001ea2000c1e1900 */
[C---:B------:R-:W-:Y:S01]  /*0170*/  VIADD R13, R3.reuse, 0x2 ;  /* 0x00000002030d7836 */ /* 0x040fe20000000000 */
[C---:B------:R-:W-:Y:S01]  /*0180*/  IADD3 R11, PT, PT, R3.reuse, 0x1, RZ ;  /* 0x00000001030b7810 */ /* 0x040fe20007ffe0ff */
[----:B------:R-:W-:-:S03]  /*0190*/  VIADD R15, R3, 0x5 ;  /* 0x00000005030f7836 */ /* 0x000fc60000000000 */
[-C--:B------:R-:W-:Y:S01]  /*01a0*/  ISETP.GE.AND P4, PT, R11, R2.reuse, PT ;  /* 0x000000020b00720c */ /* 0x080fe20003f86270 */
[----:B------:R-:W-:Y:S01]  /*01b0*/  VIADD R11, R3, 0x3 ;  /* 0x00000003030b7836 */ /* 0x000fe20000000000 */
[-C--:B------:R-:W-:Y:S02]  /*01c0*/  ISETP.GE.AND P5, PT, R13, R2.reuse, PT ;  /* 0x000000020d00720c */ /* 0x080fe40003fa6270 */
[----:B------:R-:W-:Y:S02]  /*01d0*/  IADD3 R13, PT, PT, R3, 0x4, RZ ;  /* 0x00000004030d7810 */ /* 0x000fe40007ffe0ff */
[-C--:B------:R-:W-:Y:S02]  /*01e0*/  ISETP.GE.AND P6, PT, R11, R2.reuse, PT ;  /* 0x000000020b00720c */ /* 0x080fe40003fc6270 */
[-C--:B------:R-:W-:Y:S01]  /*01f0*/  ISETP.GE.AND P0, PT, R13, R2.reuse, PT ;  /* 0x000000020d00720c */ /* 0x080fe20003f06270 */
[----:B------:R-:W-:Y:S01]  /*0200*/  VIADD R13, R3, 0x6 ;  /* 0x00000006030d7836 */ /* 0x000fe20000000000 */
[----:B------:R-:W-:-:S02]  /*0210*/  ISETP.GE.AND P1, PT, R15, R2, PT ;  /* 0x000000020f00720c */ /* 0x000fc40003f26270 */
[----:B------:R-:W-:Y:S01]  /*0220*/  IADD3 R15, PT, PT, R3, 0x7, RZ ;  /* 0x00000007030f7810 */ /* 0x000fe20007ffe0ff */
[----:B------:R-:W3:Y:S01]  /*0230*/  @!P4 LDG.E R10, desc[UR6][R6.64+0x4] ;  /* 0x00000406060ac981 */ /* 0x000ee2000c1e1900 */
[----:B------:R-:W-:-:S03]  /*0240*/  ISETP.GE.AND P2, PT, R13, R2, PT ;  /* 0x000000020d00720c */ /* 0x000fc60003f46270 */
[----:B------:R-:W4:Y:S04]  /*0250*/  @!P5 LDG.E R12, desc[UR6][R6.64+0x8] ;  /* 0x00000806060cd981 */ /* 0x000f28000c1e1900 */
[----:B------:R-:W5:Y:S04]  /*0260*/  @!P0 LDG.E R14, desc[UR6][R6.64+0x10] ;  /* 0x00001006060e8981 */ /* 0x000f68000c1e1900 */
[----:B------:R-:W5:Y:S04]  /*0270*/  @!P1 LDG.E R16, desc[UR6][R6.64+0x14] ;  /* 0x0000140606109981 */ /* 0x000f68000c1e1900 */
[----:B------:R-:W5:Y:S01]  /*0280*/  @!P2 LDG.E R20, desc[UR6][R6.64+0x18] ;  /* 0x000018060614a981 */ /* 0x000f62000c1e1900 */
[----:B--2---:R-:W-:-:S03]  /*0290*/  @!P3 FMUL R11, R8, 1.5 ;  /* 0x3fc00000080bb820 */ /* 0x004fc60000400000 */
[----:B------:R-:W2:Y:S04]  /*02a0*/  @!P6 LDG.E R8, desc[UR6][R6.64+0xc] ;  /* 0x00000c060608e981 */ /* 0x000ea8000c1e1900 */
[----:B------:R-:W-:Y:S01]  /*02b0*/  @!P3 STG.E desc[UR6][R6.64], R11 ;  /* 0x0000000b0600b986 */ /* 0x000fe2000c101906 */
[----:B------:R-:W-:-:S13]  /*02c0*/  ISETP.GE.AND P3, PT, R15, R2, PT ;  /* 0x000000020f00720c */ /* 0x000fda0003f66270 */
[----:B------:R-:W2:Y:S01]  /*02d0*/  @!P3 LDG.E R21, desc[UR6][R6.64+0x1c] ;  /* 0x00001c060615b981 */ /* 0x000ea2000c1e1900 */
[----:B------:R-:W-:Y:S01]  /*02e0*/  IADD3 R19, PT, PT, R3, 0x9, RZ ;  /* 0x0000000903137810 */ /* 0x000fe20007ffe0ff */
[----:B----4-:R-:W-:Y:S01]  /*02f0*/  @!P5 FMUL R15, R12, 1.5 ;  /* 0x3fc000000c0fd820 */ /* 0x010fe20000400000 */
[----:B---3--:R-:W-:-:S04]  /*0300*/  @!P4 FMUL R13, R10, 1.5 ;  /* 0x3fc000000a0dc820 */ /* 0x008fc80000400000 */
[----:B------:R0:W-:Y:S01]  /*0310*/  @!P5 STG.E desc[UR6][R6.64+0x8], R15 ;  /* 0x0000080f0600d986 */ /* 0x0001e2000c101906 */
[-C--:B------:R-:W-:Y:S01]  /*0320*/  ISETP.GE.AND P5, PT, R19, R2.reuse, PT ;  /* 0x000000021300720c */ /* 0x080fe20003fa6270 */
[----:B-----5:R-:W-:Y:S01]  /*0330*/  @!P1 FMUL R19, R16, 1.5 ;  /* 0x3fc0000010139820 */ /* 0x020fe20000400000 */
[C---:B------:R-:W-:Y:S01]  /*0340*/  VIADD R23, R3.reuse, 0xa ;  /* 0x0000000a03177836 */ /* 0x040fe20000000000 */
[----:B------:R1:W-:Y:S01]  /*0350*/  @!P4 STG.E desc[UR6][R6.64+0x4], R13 ;  /* 0x0000040d0600c986 */ /* 0x0003e2000c101906 */
[C---:B------:R-:W-:Y:S02]  /*0360*/  VIADD R17, R3.reuse, 0x8 ;  /* 0x0000000803117836 */ /* 0x040fe40000000000 */
[----:B0-----:R-:W-:Y:S01]  /*0370*/  VIADD R15, R3, 0xc ;  /* 0x0000000c030f7836 */ /* 0x001fe20000000000 */
[----:B------:R-:W-:Y:S02]  /*0380*/  @!P1 STG.E desc[UR6][R6.64+0x14], R19 ;  /* 0x0000141306009986 */ /* 0x000fe4000c101906 */
[-C--:B------:R-:W-:Y:S01]  /*0390*/  ISETP.GE.AND P4, PT, R17, R2.reuse, PT ;  /* 0x000000021100720c */ /* 0x080fe20003f86270 */
[----:B-1----:R-:W-:Y:S01]  /*03a0*/  @!P2 FMUL R13, R20, 1.5 ;  /* 0x3fc00000140da820 */ /* 0x002fe20000400000 */
[----:B------:R-:W-:Y:S01]  /*03b0*/  ISETP.GE.AND P1, PT, R15, R2, PT ;  /* 0x000000020f00720c */ /* 0x000fe20003f26270 */
[----:B------:R-:W-:-:S02]  /*03c0*/  VIADD R15, R3, 0xe ;  /* 0x0000000e030f7836 */ /* 0x000fc40000000000 */
[----:B------:R-:W-:Y:S01]  /*03d0*/  @!P0 FMUL R17, R14, 1.5 ;  /* 0x3fc000000e118820 */ /* 0x000fe20000400000 */
[----:B------:R-:W-:Y:S01]  /*03e0*/  IADD3 R25, PT, PT, R3, 0xb, RZ ;  /* 0x0000000b03197810 */ /* 0x000fe20007ffe0ff */
[----:B------:R0:W-:Y:S04]  /*03f0*/  @!P2 STG.E desc[UR6][R6.64+0x18], R13 ;  /* 0x0000180d0600a986 */ /* 0x0001e8000c101906 */
[----:B------:R1:W-:Y:S01]  /*0400*/  @!P0 STG.E desc[UR6][R6.64+0x10], R17 ;  /* 0x0000101106008986 */ /* 0x0003e2000c101906 */
[----:B------:R-:W-:-:S03]  /*0410*/  ISETP.GE.AND P0, PT, R25, R2, PT ;  /* 0x000000021900720c */ /* 0x000fc60003f06270 */
[----:B------:R-:W0:Y:S04]  /*0420*/  @!P5 LDG.E R10, desc[UR6][R6.64+0x24] ;  /* 0x00002406060ad981 */ /* 0x000e28000c1e1900 */
[----:B------:R-:W3:Y:S06]  /*0430*/  @!P1 LDG.E R16, desc[UR6][R6.64+0x30] ;  /* 0x0000300606109981 */ /* 0x000eec000c1e1900 */
[----:B------:R-:W1:Y:S01]  /*0440*/  @!P0 LDG.E R14, desc[UR6][R6.64+0x2c] ;  /* 0x00002c06060e8981 */ /* 0x000e62000c1e1900 */
[----:B--2---:R-:W-:-:S03]  /*0450*/  @!P6 FMUL R11, R8, 1.5 ;  /* 0x3fc00000080be820 */ /* 0x004fc60000400000 */
[----:B------:R-:W2:Y:S04]  /*0460*/  @!P4 LDG.E R8, desc[UR6][R6.64+0x20] ;  /* 0x000020060608c981 */ /* 0x000ea8000c1e1900 */
[----:B------:R2:W-:Y:S01]  /*0470*/  @!P6 STG.E desc[UR6][R6.64+0xc], R11 ;  /* 0x00000c0b0600e986 */ /* 0x0005e2000c101906 */
[----:B------:R-:W-:Y:S02]  /*0480*/  ISETP.GE.AND P6, PT, R23, R2, PT ;  /* 0x000000021700720c */ /* 0x000fe40003fc6270 */
[----:B------:R-:W-:Y:S01]  /*0490*/  IADD3 R23, PT, PT, R3, 0xd, RZ ;  /* 0x0000000d03177810 */ /* 0x000fe20007ffe0ff */
[----:B------:R-:W-:-:S03]  /*04a0*/  @!P3 FMUL R21, R21, 1.5 ;  /* 0x3fc000001515b820 */ /* 0x000fc60000400000 */
[----:B------:R-:W-:-:S07]  /*04b0*/  ISETP.GE.AND P2, PT, R23, R2, PT ;  /* 0x000000021700720c */ /* 0x000fce0003f46270 */
[----:B------:R-:W4:Y:S04]  /*04c0*/  @!P6 LDG.E R12, desc[UR6][R6.64+0x28] ;  /* 0x00002806060ce981 */ /* 0x000f28000c1e1900 */
[----:B------:R5:W-:Y:S01]  /*04d0*/  @!P3 STG.E desc[UR6][R6.64+0x1c], R21 ;  /* 0x00001c150600b986 */ /* 0x000be2000c101906 */
[----:B------:R-:W-:-:S03]  /*04e0*/  ISETP.GE.AND P3, PT, R15, R2, PT ;  /* 0x000000020f00720c */ /* 0x000fc60003f66270 */
[----:B------:R-:W5:Y:S10]  /*04f0*/  @!P2 LDG.E R20, desc[UR6][R6.64+0x34] ;  /* 0x000034060614a981 */ /* 0x000f74000c1e1900 */
[----:B------:R-:W5:Y:S01]  /*0500*/  @!P3 LDG.E R22, desc[UR6][R6.64+0x38] ;  /* 0x000038060616b981 */ /* 0x000f62000c1e1900 */
[----:B------:R-:W-:Y:S01]  /*0510*/  IADD3 R3, PT, PT, R3, 0xf, RZ ;  /* 0x0000000f03037810 */ /* 0x000fe20007ffe0ff */
[----:B0-----:R-:W-:-:S05]  /*0520*/  @!P5 FMUL R13, R10, 1.5 ;  /* 0x3fc000000a0dd820 */ /* 0x001fca0000400000 */
[----:B------:R0:W-:Y:S01]  /*0530*/  @!P5 STG.E desc[UR6][R6.64+0x24], R13 ;  /* 0x0000240d0600d986 */ /* 0x0001e2000c101906 */
[----:B-1----:R-:W-:-:S05]  /*0540*/  @!P0 FMUL R17, R14, 1.5 ;  /* 0x3fc000000e118820 */ /* 0x002fca0000400000 */
[----:B------:R0:W-:Y:S01]  /*0550*/  @!P0 STG.E desc[UR6][R6.64+0x2c], R17 ;  /* 0x00002c1106008986 */ /* 0x0001e2000c101906 */
[----:B------:R-:W-:Y:S01]  /*0560*/  ISETP.GE.AND P0, PT, R3, R2, PT ;  /* 0x000000020300720c */ /* 0x000fe20003f06270 */
[----:B---3--:R-:W-:Y:S01]  /*0570*/  @!P1 FMUL R19, R16, 1.5 ;  /* 0x3fc0000010139820 */ /* 0x008fe20000400000 */
[----:B------:R-:W-:Y:S01]  /*0580*/  UIADD3 UR4, UPT, UPT, UR4, 0x10, URZ ;  /* 0x0000001004047890 */ /* 0x000fe2000fffe0ff */
[----:B------:R-:W-:Y:S03]  /*0590*/  BSSY.RECONVERGENT B0, `(.L_x_1) ;  /* 0x000000f000007945 */ /* 0x000fe60003800200 */
[----:B------:R0:W-:Y:S02]  /*05a0*/  @!P1 STG.E desc[UR6][R6.64+0x30], R19 ;  /* 0x0000301306009986 */ /* 0x0001e4000c101906 */
[----:B------:R-:W-:Y:S01]  /*05b0*/  ISETP.NE.AND P1, PT, R0, UR4, PT ;  /* 0x0000000400007c0c */ /* 0x000fe2000bf25270 */
[----:B--2---:R-:W-:-:S05]  /*05c0*/  @!P4 FMUL R11, R8, 1.5 ;  /* 0x3fc00000080bc820 */ /* 0x004fca0000400000 */
[----:B------:R0:W-:Y:S01]  /*05d0*/  @!P4 STG.E desc[UR6][R6.64+0x20], R11 ;  /* 0x0000200b0600c986 */ /* 0x0001e2000c101906 */
[----:B----4-:R-:W-:-:S05]  /*05e0*/  @!P6 FMUL R15, R12, 1.5 ;  /* 0x3fc000000c0fe820 */ /* 0x010fca0000400000 */
[----:B------:R0:W-:Y:S01]  /*05f0*/  @!P6 STG.E desc[UR6][R6.64+0x28], R15 ;  /* 0x0000280f0600e986 */ /* 0x0001e2000c101906 */
[----:B-----5:R-:W-:Y:S01]  /*0600*/  @!P2 FMUL R21, R20, 1.5 ;  /* 0x3fc000001415a820 */ /* 0x020fe20000400000 */
[----:B------:R-:W-:-:S04]  /*0610*/  @!P3 FMUL R23, R22, 1.5 ;  /* 0x3fc000001617b820 */ /* 0x000fc80000400000 */
[----:B------:R0:W-:Y:S04]  /*0620*/  @!P2 STG.E desc[UR6][R6.64+0x34], R21 ;  /* 0x000034150600a986 */ /* 0x0001e8000c101906 */
[----:B------:R0:W-:Y:S01]  /*0630*/  @!P3 STG.E desc[UR6][R6.64+0x38], R23 ;  /* 0x000038170600b986 */ /* 0x0001e2000c101906 */
[----:B------:R-:W-:Y:S05]  /*0640*/  @P0 BRA `(.L_x_2) ;  /* 0x00000000000c0947 */ /* 0x000fea0003800000 */
[----:B------:R-:W2:Y:S02]  /*0650*/  LDG.E R3, desc[UR6][R6.64+0x3c] ;  /* 0x00003c0606037981 */ /* 0x000ea4000c1e1900 */
[----:B--2---:R-:W-:-:S05]  /*0660*/  FMUL R3, R3, 1.5 ;  /* 0x3fc0000003037820 */ /* 0x004fca0000400000 */
[----:B------:R1:W-:Y:S02]  /*0670*/  STG.E desc[UR6][R6.64+0x3c], R3 ;  /* 0x00003c0306007986 */ /* 0x0003e4000c101906 */
.L_x_2:
[----:B------:R-:W-:Y:S05]  /*0680*/  BSYNC.RECONVERGENT B0 ;  /* 0x0000000000007941 */ /* 0x000fea0003800200 */
.L_x_1:
[----:B------:R-:W-:Y:S05]  /*0690*/  @P1 BRA `(.L_x_3) ;  /* 0xfffffff800a41947 */ /* 0x000fea000383ffff */
.L_x_0:
[----:B------:R-:W-:-:S13]  /*06a0*/  ISETP.NE.AND P0, PT, R18, RZ, PT ;  /* 0x000000ff1200720c */ /* 0x000fda0003f05270 */
[----:B0-----:R-:W-:Y:S05]  /*06b0*/  @!P0 EXIT ;  /* 0x000000000000894d */ /* 0x001fea0003800000 */
[----:B------:R-:W0:Y:S01]  /*06c0*/  LDCU UR8, c[0x0][0x38c] ;  /* 0x00007180ff0877ac */ /* 0x000e220008000800 */
[----:B------:R-:W-:Y:S01]  /*06d0*/  ISETP.GE.U32.AND P0, PT, R18, 0x8, PT ;  /* 0x000000081200780c */ /* 0x000fe20003f06070 */
[----:B0-----:R-:W-:-:S12]  /*06e0*/  ULOP3.LUT UR4, UR8, 0x7, URZ, 0xc0, !UPT ;  /* 0x0000000708047892 */ /* 0x001fd8000f8ec0ff */
[----:B------:R-:W-:Y:S05]  /*06f0*/  @!P0 BRA `(.L_x_4) ;  /* 0x0000000400148947 */ /* 0x000fea0003800000 */
[----:B------:R-:W0:Y:S01]  /*0700*/  LDC.64 R4, c[0x0][0x380] ;  /* 0x0000e000ff047b82 */ /* 0x000e220000000a00 */
[----:B------:R-:W-:Y:S01]  /*0710*/  IMAD.IADD R13, R9, 0x1, R0 ;  /* 0x00000001090d7824 */ /* 0x000fe200078e0200 */
[----:B------:R-:W-:Y:S03]  /*0720*/  BSSY.RECONVERGENT B0, `(.L_x_5) ;  /* 0x0000016000007945 */ /* 0x000fe60003800200 */
[C---:B-1----:R-:W-:Y:S01]  /*0730*/  VIADD R7, R13.reuse, 0x2 ;  /* 0x000000020d077836 */ /* 0x042fe20000000000 */
[C---:B------:R-:W-:Y:S02]  /*0740*/  IADD3 R3, PT, PT, R13.reuse, 0x1, RZ ;  /* 0x000000010d037810 */ /* 0x040fe40007ffe0ff */
[-C--:B------:R-:W-:Y:S02]  /*0750*/  ISETP.GE.AND P6, PT, R13, R2.reuse, PT ;  /* 0x000000020d00720c */ /* 0x080fe40003fc6270 */
[----:B------:R-:W-:-:S02]  /*0760*/  ISETP.GE.AND P1, PT, R3, R2, PT ;  /* 0x000000020300720c */ /* 0x000fc40003f26270 */
[-C--:B------:R-:W-:Y:S01]  /*0770*/  ISETP.GE.AND P0, PT, R7, R2.reuse, PT ;  /* 0x000000020700720c */ /* 0x080fe20003f06270 */
[C---:B------:R-:W-:Y:S01]  /*0780*/  VIADD R7, R13.reuse, 0x4 ;  /* 0x000000040d077836 */ /* 0x040fe20000000000 */
[----:B------:R-:W-:Y:S02]  /*0790*/  IADD3 R3, PT, PT, R13, 0x3, RZ ;  /* 0x000000030d037810 */ /* 0x000fe40007ffe0ff */
[----:B------:R-:W-:Y:S02]  /*07a0*/  P2R R6, PR, RZ, 0x2 ;  /* 0x00000002ff067803 */ /* 0x000fe40000000000 */
[-C--:B------:R-:W-:Y:S01]  /*07b0*/  ISETP.GE.AND P1, PT, R3, R2.reuse, PT ;  /* 0x000000020300720c */ /* 0x080fe20003f26270 */
[----:B------:R-:W-:Y:S01]  /*07c0*/  VIADD R3, R13, 0x6 ;  /* 0x000000060d037836 */ /* 0x000fe20000000000 */
[----:B------:R-:W-:Y:S02]  /*07d0*/  ISETP.GE.AND P2, PT, R7, R2, PT ;  /* 0x000000020700720c */ /* 0x000fe40003f46270 */
[----:B------:R-:W-:-:S02]  /*07e0*/  IADD3 R11, PT, PT, R13, 0x5, RZ ;  /* 0x000000050d0b7810 */ /* 0x000fc40007ffe0ff */
[C---:B------:R-:W-:Y:S01]  /*07f0*/  IADD3 R7, PT, PT, R13.reuse, 0x7, RZ ;  /* 0x000000070d077810 */ /* 0x040fe20007ffe0ff */
[----:B0-----:R-:W-:Y:S01]  /*0800*/  IMAD.WIDE R4, R13, 0x4, R4 ;  /* 0x000000040d047825 */ /* 0x001fe200078e0204 */
[-C--:B------:R-:W-:Y:S02]  /*0810*/  ISETP.GE.AND P3, PT, R11, R2.reuse, PT ;  /* 0x000000020b00720c */ /* 0x080fe40003f66270 */
[-C--:B------:R-:W-:Y:S02]  /*0820*/  ISETP.GE.AND P4, PT, R3, R2.reuse, PT ;  /* 0x000000020300720c */ /* 0x080fe40003f86270 */
[----:B------:R-:W-:Y:S01]  /*0830*/  ISETP.GE.AND P5, PT, R7, R2, PT ;  /* 0x000000020700720c */ /* 0x000fe20003fa6270 */
[----:B------:R-:W-:-:S12]  /*0840*/  @P6 BRA `(.L_x_6) ;  /* 0x00000000000c6947 */ /* 0x000fd80003800000 */
[----:B------:R-:W2:Y:S02]  /*0850*/  LDG.E R3, desc[UR6][R4.64] ;  /* 0x0000000604037981 */ /* 0x000ea4000c1e1900 */
[----:B--2---:R-:W-:-:S05]  /*0860*/  FMUL R3, R3, 1.5 ;  /* 0x3fc0000003037820 */ /* 0x004fca0000400000 */
[----:B------:R0:W-:Y:S02]  /*0870*/  STG.E desc[UR6][R4.64], R3 ;  /* 0x0000000304007986 */ /* 0x0001e4000c101906 */
.L_x_6:
[----:B------:R-:W-:Y:S05]  /*0880*/  BSYNC.RECONVERGENT B0 ;  /* 0x0000000000007941 */ /* 0x000fea0003800200 */
.L_x_5:
[----:B------:R-:W-:Y:S01]  /*0890*/  ISETP.NE.AND P6, PT, R6, RZ, PT ;  /* 0x000000ff0600720c */ /* 0x000fe20003fc5270 */
[----:B------:R-:W-:-:S12]  /*08a0*/  BSSY.RECONVERGENT B0, `(.L_x_7) ;  /* 0x0000005000007945 */ /* 0x000fd80003800200 */
[----:B------:R-:W-:Y:S05]  /*08b0*/  @P6 BRA `(.L_x_8) ;  /* 0x00000000000c6947 */ /* 0x000fea0003800000 */
[----:B0-----:R-:W2:Y:S02]  /*08c0*/  LDG.E R3, desc[UR6][R4.64+0x4] ;  /* 0x0000040604037981 */ /* 0x001ea4000c1e1900 */
[----:B--2---:R-:W-:-:S05]  /*08d0*/  FMUL R3, R3, 1.5 ;  /* 0x3fc0000003037820 */ /* 0x004fca0000400000 */
[----:B------:R1:W-:Y:S02]  /*08e0*/  STG.E desc[UR6][R4.64+0x4], R3 ;  /* 0x0000040304007986 */ /* 0x0003e4000c101906 */
.L_x_8:
[----:B------:R-:W-:Y:S05]  /*08f0*/  BSYNC.RECONVERGENT B0 ;  /* 0x0000000000007941 */ /* 0x000fea0003800200 */
.L_x_7:
[----:B------:R-:W-:Y:S04]  /*0900*/  BSSY.RECONVERGENT B0, `(.L_x_9) ;  /* 0x0000005000007945 */ /* 0x000fe80003800200 */
[----:B------:R-:W-:Y:S05]  /*0910*/  @P0 BRA `(.L_x_10) ;  /* 0x00000000000c0947 */ /* 0x000fea0003800000 */
[----:B01----:R-:W2:Y:S02]  /*0920*/  LDG.E R3, desc[UR6][R4.64+0x8] ;  /* 0x0000080604037981 */ /* 0x003ea4000c1e1900 */
[----:B--2---:R-:W-:-:S05]  /*0930*/  FMUL R3, R3, 1.5 ;  /* 0x3fc0000003037820 */ /* 0x004fca0000400000 */
[----:B------:R2:W-:Y:S02]  /*0940*/  STG.E desc[UR6][R4.64+0x8], R3 ;  /* 0x0000080304007986 */ /* 0x0005e4000c101906 */
.L_x_10:
[----:B------:R-:W-:Y:S05]  /*0950*/  BSYNC.RECONVERGENT B0 ;  /* 0x0000000000007941 */ /* 0x000fea0003800200 */
.L_x_9:
[----:B------:R-:W-:Y:S04]  /*0960*/  BSSY.RECONVERGENT B0, `(.L_x_11) ;  /* 0x0000005000007945 */ /* 0x000fe80003800200 */
[----:B------:R-:W-:Y:S05]  /*0970*/  @P1 BRA `(.L_x_12) ;  /* 0x00000000000c1947 */ /* 0x000fea0003800000 */
[----:B012---:R-:W2:Y:S02]  /*0980*/  LDG.E R3, desc[UR6][R4.64+0xc] ;  /* 0x00000c0604037981 */ /* 0x007ea4000c1e1900 */
[----:B--2---:R-:W-:-:S05]  /*0990*/  FMUL R3, R3, 1.5 ;  /* 0x3fc0000003037820 */ /* 0x004fca0000400000 */
[----:B------:R3:W-:Y:S02]  /*09a0*/  STG.E desc[UR6][R4.64+0xc], R3 ;  /* 0x00000c0304007986 */ /* 0x0007e4000c101906 */
.L_x_12:
[----:B------:R-:W-:Y:S05]  /*09b0*/  BSYNC.RECONVERGENT B0 ;  /* 0x0000000000007941 */ /* 0x000fea0003800200 */
.L_x_11:
[----:B------:R-:W-:Y:S04]  /*09c0*/  BSSY.RECONVERGENT B0, `(.L_x_13) ;  /* 0x0000005000007945 */ /* 0x000fe80003800200 */
[----:B------:R-:W-:Y:S05]  /*09d0*/  @P2 BRA `(.L_x_14) ;  /* 0x00000000000c2947 */ /* 0x000fea0003800000 */
[----:B0123--:R-:W2:Y:S02]  /*09e0*/  LDG.E R3, desc[UR6][R4.64+0x10] ;  /* 0x0000100604037981 */ /* 0x00fea4000c1e1900 */
[----:B--2---:R-:W-:-:S05]  /*09f0*/  FMUL R3, R3, 1.5 ;  /* 0x3fc0000003037820 */ /* 0x004fca0000400000 */
[----:B------:R4:W-:Y:S02]  /*0a00*/  STG.E desc[UR6][R4.64+0x10], R3 ;  /* 0x0000100304007986 */ /* 0x0009e4000c101906 */
.L_x_14:
[----:B------:R-:W-:Y:S05]  /*0a10*/  BSYNC.RECONVERGENT B0 ;  /* 0x0000000000007941 */ /* 0x000fea0003800200 */
.L_x_13:
[----:B------:R-:W-:Y:S04]  /*0a20*/  BSSY.RECONVERGENT B0, `(.L_x_15) ;  /* 0x0000005000007945 */ /* 0x000fe80003800200 */
[----:B------:R-:W-:Y:S05]  /*0a30*/  @P3 BRA `(.L_x_16) ;  /* 0x00000000000c3947 */ /* 0x000fea0003800000 */
[----:B01234-:R-:W2:Y:S02]  /*0a40*/  LDG.E R3, desc[UR6][R4.64+0x14] ;  /* 0x0000140604037981 */ /* 0x01fea4000c1e1900 */
[----:B--2---:R-:W-:-:S05]  /*0a50*/  FMUL R3, R3, 1.5 ;  /* 0x3fc0000003037820 */ /* 0x004fca0000400000 */
[----:B------:R0:W-:Y:S02]  /*0a60*/  STG.E desc[UR6][R4.64+0x14], R3 ;  /* 0x0000140304007986 */ /* 0x0001e4000c101906 */
.L_x_16:
[----:B------:R-:W-:Y:S05]  /*0a70*/  BSYNC.RECONVERGENT B0 ;  /* 0x0000000000007941 */ /* 0x000fea0003800200 */
.L_x_15:
[----:B------:R-:W-:Y:S04]  /*0a80*/  BSSY.RECONVERGENT B0, `(.L_x_17) ;  /* 0x0000005000007945 */ /* 0x000fe80003800200 */
[----:B------:R-:W-:Y:S05]  /*0a90*/  @P4 BRA `(.L_x_18) ;  /* 0x00000000000c4947 */ /* 0x000fea0003800000 */
[----:B01234-:R-:W2:Y:S02]  /*0aa0*/  LDG.E R3, desc[UR6][R4.64+0x18] ;  /* 0x0000180604037981 */ /* 0x01fea4000c1e1900 */
[----:B--2---:R-:W-:-:S05]  /*0ab0*/  FMUL R3, R3, 1.5 ;  /* 0x3fc0000003037820 */ /* 0x004fca0000400000 */
[----:B------:R0:W-:Y:S02]  /*0ac0*/  STG.E desc[UR6][R4.64+0x18], R3 ;  /* 0x0000180304007986 */ /* 0x0001e4000c101906 */
.L_x_18:
[----:B------:R-:W-:Y:S05]  /*0ad0*/  BSYNC.RECONVERGENT B0 ;  /* 0x0000000000007941 */ /* 0x000fea0003800200 */
.L_x_17:
[----:B------:R-:W-:Y:S04]  /*0ae0*/  BSSY.RECONVERGENT B0, `(.L_x_19) ;  /* 0x0000005000007945 */ /* 0x000fe80003800200 */
[----:B------:R-:W-:Y:S05]  /*0af0*/  @P5 BRA `(.L_x_20) ;  /* 0x00000000000c5947 */ /* 0x000fea0003800000 */
[----:B01234-:R-:W2:Y:S02]  /*0b00*/  LDG.E R3, desc[UR6][R4.64+0x1c] ;  /* 0x00001c0604037981 */ /* 0x01fea4000c1e1900 */
[----:B--2---:R-:W-:-:S05]  /*0b10*/  FMUL R3, R3, 1.5 ;  /* 0x3fc0000003037820 */ /* 0x004fca0000400000 */
[----:B------:R0:W-:Y:S02]  /*0b20*/  STG.E desc[UR6][R4.64+0x1c], R3 ;  /* 0x00001c0304007986 */ /* 0x0001e4000c101906 */
.L_x_20:
[----:B------:R-:W-:Y:S05]  /*0b30*/  BSYNC.RECONVERGENT B0 ;  /* 0x0000000000007941 */ /* 0x000fea0003800200 */
.L_x_19:
[----:B------:R-:W-:-:S07]  /*0b40*/  VIADD R0, R0, 0x8 ;  /* 0x0000000800007836 */ /* 0x000fce0000000000 */
.L_x_4:
[----:B------:R-:W-:-:S13]  /*0b50*/  ISETP.NE.AND P0, PT, RZ, UR4, PT ;  /* 0x00000004ff007c0c */ /* 0x000fda000bf05270 */
[----:B------:R-:W-:Y:S05]  /*0b60*/  @!P0 EXIT ;  /* 0x000000000000894d */ /* 0x000fea0003800000 */
[----:B------:R-:W-:Y:S02]  /*0b70*/  UISETP.GE.U32.AND UP0, UPT, UR4, 0x4, UPT ;  /* 0x000000040400788c */ /* 0x000fe4000bf06070 */
[----:B------:R-:W-:-:S07]  /*0b80*/  ULOP3.LUT UR5, UR8, 0x3, URZ, 0xc0, !UPT ;  /* 0x0000000308057892 */ /* 0x000fce000f8ec0ff */
[----:B------:R-:W-:Y:S05]  /*0b90*/  BRA.U !UP0, `(.L_x_21) ;  /* 0x00000001088c7547 */ /* 0x000fea000b800000 */
[----:B01234-:R-:W0:Y:S01]  /*0ba0*/  LDC.64 R4, c[0x0][0x380] ;  /* 0x0000e000ff047b82 */ /* 0x01fe220000000a00 */
[----:B------:R-:W-:Y:S01]  /*0bb0*/  IADD3 R13, PT, PT, R9, R0, RZ ;  /* 0x00000000090d7210 */ /* 0x000fe20007ffe0ff */
[----:B------:R-:W-:Y:S03]  /*0bc0*/  BSSY.RECONVERGENT B0, `(.L_x_22) ;  /* 0x000000d000007945 */ /* 0x000fe60003800200 */
[C---:B------:R-:W-:Y:S01]  /*0bd0*/  ISETP.GE.AND P0, PT, R13.reuse, R2, PT ;  /* 0x000000020d00720c */ /* 0x040fe20003f06270 */
[C---:B------:R-:W-:Y:S01]  /*0be0*/  VIADD R3, R13.reuse, 0x1 ;  /* 0x000000010d037836 */ /* 0x040fe20000000000 */
[C---:B------:R-:W-:Y:S01]  /*0bf0*/  IADD3 R7, PT, PT, R13.reuse, 0x2, RZ ;  /* 0x000000020d077810 */ /* 0x040fe20007ffe0ff */
[----:B------:R-:W-:-:S03]  /*0c00*/  VIADD R11, R13, 0x3 ;  /* 0x000000030d0b7836 */ /* 0x000fc60000000000 */
[-C--:B------:R-:W-:Y:S02]  /*0c10*/  ISETP.GE.AND P1, PT, R3, R2.reuse, PT ;  /* 0x000000020300720c */ /* 0x080fe40003f26270 */
[-C--:B------:R-:W-:Y:S02]  /*0c20*/  ISETP.GE.AND P2, PT, R7, R2.reuse, PT ;  /* 0x000000020700720c */ /* 0x080fe40003f46270 */
[----:B------:R-:W-:Y:S01]  /*0c30*/  ISETP.GE.AND P3, PT, R11, R2, PT ;  /* 0x000000020b00720c */ /* 0x000fe20003f66270 */
[----:B0-----:R-:W-:Y:S02]  /*0c40*/  IMAD.WIDE R2, R13, 0x4, R4 ;  /* 0x000000040d027825 */ /* 0x001fe400078e0204 */
[----:B------:R-:W-:Y:S10]  /*0c50*/  @P0 BRA `(.L_x_23) ;  /* 0x00000000000c0947 */ /* 0x000ff40003800000 */
[----:B------:R-:W2:Y:S02]  /*0c60*/  LDG.E R4, desc[UR6][R2.64] ;  /* 0x0000000602047981 */ /* 0x000ea4000c1e1900 */
[----:B--2---:R-:W-:-:S05]  /*0c70*/  FMUL R5, R4, 1.5 ;  /* 0x3fc0000004057820 */ /* 0x004fca0000400000 */
[----:B------:R0:W-:Y:S02]  /*0c80*/  STG.E desc[UR6][R2.64], R5 ;  /* 0x0000000502007986 */ /* 0x0001e4000c101906 */
.L_x_23:
[----:B------:R-:W-:Y:S05]  /*0c90*/  BSYNC.RECONVERGENT B0 ;  /* 0x0000000000007941 */ /* 0x000fea0003800200 */
.L_x_22:
[----:B------:R-:W-:Y:S04]  /*0ca0*/  BSSY.RECONVERGENT B0, `(.L_x_24) ;  /* 0x0000005000007945 */ /* 0x000fe80003800200 */
[----:B------:R-:W-:Y:S05]  /*0cb0*/  @P1 BRA `(.L_x_25) ;  /* 0x00000000000c1947 */ /* 0x000fea0003800000 */
[----:B------:R-:W0:Y:S02]  /*0cc0*/  LDG.E R4, desc[UR6][R2.64+0x4] ;  /* 0x0000040602047981 */ /* 0x000e24000c1e1900 */
[----:B0-----:R-:W-:-:S05]  /*0cd0*/  FMUL R5, R4, 1.5 ;  /* 0x3fc0000004057820 */ /* 0x001fca0000400000 */
[----:B------:R1:W-:Y:S02]  /*0ce0*/  STG.E desc[UR6][R2.64+0x4], R5 ;  /* 0x0000040502007986 */ /* 0x0003e4000c101906 */
.L_x_25:
[----:B------:R-:W-:Y:S05]  /*0cf0*/  BSYNC.RECONVERGENT B0 ;  /* 0x0000000000007941 */ /* 0x000fea0003800200 */
.L_x_24:
[----:B------:R-:W-:Y:S04]  /*0d00*/  BSSY.RECONVERGENT B0, `(.L_x_26) ;  /* 0x0000005000007945 */ /* 0x000fe80003800200 */
[----:B------:R-:W-:Y:S05]  /*0d10*/  @P2 BRA `(.L_x_27) ;  /* 0x00000000000c2947 */ /* 0x000fea0003800000 */
[----:B------:R-:W0:Y:S02]  /*0d20*/  LDG.E R4, desc[UR6][R2.64+0x8] ;  /* 0x0000080602047981 */ /* 0x000e24000c1e1900 */
[----:B01----:R-:W-:-:S05]  /*0d30*/  FMUL R5, R4, 1.5 ;  /* 0x3fc0000004057820 */ /* 0x003fca0000400000 */
[----:B------:R2:W-:Y:S02]  /*0d40*/  STG.E desc[UR6][R2.64+0x8], R5 ;  /* 0x0000080502007986 */ /* 0x0005e4000c101906 */
.L_x_27:
[----:B------:R-:W-:Y:S05]  /*0d50*/  BSYNC.RECONVERGENT B0 ;  /* 0x0000000000007941 */ /* 0x000fea0003800200 */
.L_x_26:
[----:B------:R-:W-:Y:S04]  /*0d60*/  BSSY.RECONVERGENT B0, `(.L_x_28) ;  /* 0x0000005000007945 */ /* 0x000fe80003800200 */
[----:B------:R-:W-:Y:S05]  /*0d70*/  @P3 BRA `(.L_x_29) ;  /* 0x00000000000c3947 */ /* 0x000fea0003800000 */
[----:B------:R-:W0:Y:S02]  /*0d80*/  LDG.E R4, desc[UR6][R2.64+0xc] ;  /* 0x00000c0602047981 */ /* 0x000e24000c1e1900 */
[----:B012---:R-:W-:-:S05]  /*0d90*/  FMUL R5, R4, 1.5 ;  /* 0x3fc0000004057820 */ /* 0x007fca0000400000 */
[----:B------:R3:W-:Y:S02]  /*0da0*/  STG.E desc[UR6][R2.64+0xc], R5 ;  /* 0x00000c0502007986 */ /* 0x0007e4000c101906 */
.L_x_29:
[----:B------:R-:W-:Y:S05]  /*0db0*/  BSYNC.RECONVERGENT B0 ;  /* 0x0000000000007941 */ /* 0x000fea0003800200 */
.L_x_28:
[----:B------:R-:W-:-:S07]  /*0dc0*/  IADD3 R0, PT, PT, R0, 0x4, RZ ;  /* 0x0000000400007810 */ /* 0x000fce0007ffe0ff */
.L_x_21:
[----:B------:R-:W-:-:S13]  /*0dd0*/  ISETP.NE.AND P0, PT, RZ, UR5, PT ;  /* 0x00000005ff007c0c */ /* 0x000fda000bf05270 */
[----:B------:R-:W-:Y:S05]  /*0de0*/  @!P0 EXIT ;  /* 0x000000000000894d */ /* 0x000fea0003800000 */
[----:B------:R-:W-:Y:S01]  /*0df0*/  IMAD.IADD R9, R9, 0x1, R0 ;  /* 0x0000000109097824 */ /* 0x000fe200078e0200 */
[----:B------:R-:W0:Y:S01]  /*0e00*/  LDCU UR8, c[0x0][0x388] ;  /* 0x00007100ff0877ac */ /* 0x000e220008000800 */
[----:B------:R-:W-:-:S12]  /*0e10*/  UIADD3 UR4, UPT, UPT, -UR5, URZ, URZ ;  /* 0x000000ff05047290 */ /* 0x000fd8000fffe1ff */
.L_x_30:
[----:B0-----:R-:W-:-:S13]  /*0e20*/  ISETP.GE.AND P0, PT, R9, UR8, PT ;  /* 0x0000000809007c0c */ /* 0x001fda000bf06270 */
[----:B-1234-:R-:W0:Y:S02]  /*0e30*/  @!P0 LDC.64 R2, c[0x0][0x380] ;  /* 0x0000e000ff028b82 */ /* 0x01ee240000000a00 */
[----:B0-----:R-:W-:-:S05]  /*0e40*/  @!P0 IMAD.WIDE R2, R9, 0x4, R2 ;  /* 0x0000000409028825 */ /* 0x001fca00078e0202 */
[----:B------:R-:W2:Y:S01]  /*0e50*/  @!P0 LDG.E R0, desc[UR6][R2.64] ;  /* 0x0000000602008981 */ /* 0x000ea2000c1e1900 */
[----:B------:R-:W-:Y:S01]  /*0e60*/  UIADD3 UR4, UPT, UPT, UR4, 0x1, URZ ;  /* 0x0000000104047890 */ /* 0x000fe2000fffe0ff */
[----:B------:R-:W-:-:S03]  /*0e70*/  IADD3 R9, PT, PT, R9, 0x1, RZ ;  /* 0x0000000109097810 */ /* 0x000fc60007ffe0ff */
[----:B------:R-:W-:Y:S01]  /*0e80*/  UISETP.NE.AND UP0, UPT, UR4, URZ, UPT ;  /* 0x000000ff0400728c */ /* 0x000fe2000bf05270 */
[----:B--2---:R-:W-:-:S05]  /*0e90*/  @!P0 FMUL R5, R0, 1.5 ;  /* 0x3fc0000000058820 */ /* 0x004fca0000400000 */
[----:B------:R0:W-:Y:S03]  /*0ea0*/  @!P0 STG.E desc[UR6][R2.64], R5 ;  /* 0x0000000502008986 */ /* 0x0001e6000c101906 */
[----:B------:R-:W-:Y:S05]  /*0eb0*/  BRA.U UP0, `(.L_x_30) ;  /* 0xfffffffd00d87547 */ /* 0x000fea000b83ffff */
[----:B------:R-:W-:Y:S05]  /*0ec0*/  EXIT ;  /* 0x000000000000794d */ /* 0x000fea0003800000 */
.L_x_31:
[----:B------:R-:W-:-:S00]  /*0ed0*/  BRA `(.L_x_31) ;  /* 0xfffffffc00fc7947 */ /* 0x000fc0000383ffff */
[----:B------:R-:W-:-:S00]  /*0ee0*/  NOP ;  /* 0x0000000000007918 */ /* 0x000fc00000000000 */
        /* <DEDUP_REMOVED lines=9> */
.L_x_32:


//--------------------- .nv.shared.reserved.0     --------------------------
	.section	.nv.shared.reserved.0,"aw",@nobits
	.weak		__nv_reservedSMEM_offset_0_alias
	.size		__nv_reservedSMEM_offset_0_alias, 0, 64
	.other		__nv_reservedSMEM_offset_0_alias,@"STO_CUDA_RESERVED_SHARED STV_DEFAULT"
__nv_reservedSMEM_offset_0_alias:
	.zero		0
	.zero		64


//--------------------- .nv.constant0._Z20fixInterleavedAccessPfii --------------------------
	.section	.nv.constant0._Z20fixInterleavedAccessPfii,"a",@progbits
	.sectionflags	@""
	.align	4
.nv.constant0._Z20fixInterleavedAccessPfii:
	.zero		912


//--------------------- SYMBOLS --------------------------

	.type		.nv.reservedSmem.offset0,@object
	.size		.nv.reservedSmem.offset0,0x4
